//
// Generated by NVIDIA NVVM Compiler
//
// Compiler Build ID: CL-36424714
// Cuda compilation tools, release 13.0, V13.0.88
// Based on NVVM 20.0.0
//

.version 9.0
.target sm_100
.address_size 64

	// .globl	_Z12spmv_csr_mulPKiPfPKfi
// _ZZ12parallel_sumPfS_iiiE12shared_input has been demoted

.visible .entry _Z12spmv_csr_mulPKiPfPKfi(
	.param .u64 .ptr .align 1 _Z12spmv_csr_mulPKiPfPKfi_param_0,
	.param .u64 .ptr .align 1 _Z12spmv_csr_mulPKiPfPKfi_param_1,
	.param .u64 .ptr .align 1 _Z12spmv_csr_mulPKiPfPKfi_param_2,
	.param .u32 _Z12spmv_csr_mulPKiPfPKfi_param_3
)
{
	.reg .pred 	%p<2>;
	.reg .b32 	%r<7>;
	.reg .b32 	%f<4>;
	.reg .b64 	%rd<12>;

	ld.param.u64 	%rd1, [_Z12spmv_csr_mulPKiPfPKfi_param_0];
	ld.param.u64 	%rd2, [_Z12spmv_csr_mulPKiPfPKfi_param_1];
	ld.param.u64 	%rd3, [_Z12spmv_csr_mulPKiPfPKfi_param_2];
	ld.param.u32 	%r2, [_Z12spmv_csr_mulPKiPfPKfi_param_3];
	mov.u32 	%r3, %ctaid.x;
	mov.u32 	%r4, %ntid.x;
	mov.u32 	%r5, %tid.x;
	mad.lo.s32 	%r1, %r3, %r4, %r5;
	setp.ge.s32 	%p1, %r1, %r2;
	@%p1 bra 	$L__BB0_2;
	cvta.to.global.u64 	%rd4, %rd1;
	cvta.to.global.u64 	%rd5, %rd3;
	cvta.to.global.u64 	%rd6, %rd2;
	mul.wide.s32 	%rd7, %r1, 4;
	add.s64 	%rd8, %rd4, %rd7;
	ld.global.u32 	%r6, [%rd8];
	mul.wide.s32 	%rd9, %r6, 4;
	add.s64 	%rd10, %rd5, %rd9;
	ld.global.f32 	%f1, [%rd10];
	add.s64 	%rd11, %rd6, %rd7;
	ld.global.f32 	%f2, [%rd11];
	mul.f32 	%f3, %f1, %f2;
	st.global.f32 	[%rd11], %f3;
$L__BB0_2:
	ret;

}
	// .globl	_Z18vector_inizialiserPfi
.visible .entry _Z18vector_inizialiserPfi(
	.param .u64 .ptr .align 1 _Z18vector_inizialiserPfi_param_0,
	.param .u32 _Z18vector_inizialiserPfi_param_1
)
{
	.reg .pred 	%p<2>;
	.reg .b32 	%r<7>;
	.reg .b64 	%rd<5>;

	ld.param.u64 	%rd1, [_Z18vector_inizialiserPfi_param_0];
	ld.param.u32 	%r2, [_Z18vector_inizialiserPfi_param_1];
	mov.u32 	%r3, %ctaid.x;
	mov.u32 	%r4, %ntid.x;
	mov.u32 	%r5, %tid.x;
	mad.lo.s32 	%r1, %r3, %r4, %r5;
	setp.ge.s32 	%p1, %r1, %r2;
	@%p1 bra 	$L__BB1_2;
	cvta.to.global.u64 	%rd2, %rd1;
	mul.wide.s32 	%rd3, %r1, 4;
	add.s64 	%rd4, %rd2, %rd3;
	mov.b32 	%r6, 0;
	st.global.u32 	[%rd4], %r6;
$L__BB1_2:
	ret;

}
	// .globl	_Z12parallel_sumPfS_iii
.visible .entry _Z12parallel_sumPfS_iii(
	.param .u64 .ptr .align 1 _Z12parallel_sumPfS_iii_param_0,
	.param .u64 .ptr .align 1 _Z12parallel_sumPfS_iii_param_1,
	.param .u32 _Z12parallel_sumPfS_iii_param_2,
	.param .u32 _Z12parallel_sumPfS_iii_param_3,
	.param .u32 _Z12parallel_sumPfS_iii_param_4
)
{
	.reg .pred 	%p<6>;
	.reg .b32 	%r<23>;
	.reg .b32 	%f<8>;
	.reg .b64 	%rd<9>;
	// demoted variable
	.shared .align 4 .b8 _ZZ12parallel_sumPfS_iiiE12shared_input[16384];
	ld.param.u64 	%rd1, [_Z12parallel_sumPfS_iii_param_0];
	ld.param.u64 	%rd2, [_Z12parallel_sumPfS_iii_param_1];
	ld.param.u32 	%r7, [_Z12parallel_sumPfS_iii_param_2];
	ld.param.u32 	%r8, [_Z12parallel_sumPfS_iii_param_3];
	ld.param.u32 	%r9, [_Z12parallel_sumPfS_iii_param_4];
	mov.u32 	%r1, %tid.x;
	mov.u32 	%r10, %ctaid.x;
	mov.u32 	%r2, %ntid.x;
	mad.lo.s32 	%r3, %r10, %r2, %r1;
	setp.ge.s32 	%p1, %r3, %r7;
	@%p1 bra 	$L__BB2_8;
	cvta.to.global.u64 	%rd3, %rd1;
	add.s32 	%r11, %r9, %r3;
	mul.wide.s32 	%rd4, %r11, 4;
	add.s64 	%rd5, %rd3, %rd4;
	ld.global.f32 	%f1, [%rd5];
	shl.b32 	%r12, %r1, 2;
	mov.u32 	%r13, _ZZ12parallel_sumPfS_iiiE12shared_input;
	add.s32 	%r14, %r13, %r12;
	st.shared.f32 	[%r14], %f1;
	bar.sync 	0;
	setp.lt.u32 	%p2, %r7, 2;
	@%p2 bra 	$L__BB2_6;
	mov.b32 	%r22, 1;
$L__BB2_3:
	shl.b32 	%r5, %r22, 1;
	mul.lo.s32 	%r6, %r5, %r1;
	setp.ge.u32 	%p3, %r6, %r2;
	@%p3 bra 	$L__BB2_5;
	add.s32 	%r16, %r6, %r22;
	shl.b32 	%r17, %r16, 2;
	add.s32 	%r19, %r13, %r17;
	ld.shared.f32 	%f2, [%r19];
	shl.b32 	%r20, %r6, 2;
	add.s32 	%r21, %r13, %r20;
	ld.shared.f32 	%f3, [%r21];
	add.f32 	%f4, %f2, %f3;
	st.shared.f32 	[%r21], %f4;
$L__BB2_5:
	bar.sync 	0;
	setp.lt.u32 	%p4, %r5, %r7;
	mov.u32 	%r22, %r5;
	@%p4 bra 	$L__BB2_3;
$L__BB2_6:
	setp.ne.s32 	%p5, %r1, 0;
	@%p5 bra 	$L__BB2_8;
	ld.shared.f32 	%f5, [_ZZ12parallel_sumPfS_iiiE12shared_input];
	cvta.to.global.u64 	%rd6, %rd2;
	mul.wide.s32 	%rd7, %r8, 4;
	add.s64 	%rd8, %rd6, %rd7;
	ld.global.f32 	%f6, [%rd8];
	add.f32 	%f7, %f5, %f6;
	st.global.f32 	[%rd8], %f7;
$L__BB2_8:
	ret;

}


// ===== COMPILED SASS (sm_100) =====

	.target	sm_100

	.elftype	@"ET_EXEC"


//--------------------- .note.nv.tkinfo           --------------------------
	.section	.note.nv.tkinfo,"",@"SHT_NOTE"
	.sectionflags	@"SHF_NOTE_NV_TKINFO"
	.tkinfo
        /*0018*/ 	.word	0x00000002
        /*0030*/ 	.string	""
        /*0030*/ 	.string	"ptxas"
        /*0030*/ 	.string	"Cuda compilation tools, release 13.0, V13.0.88"
        /*0030*/ 	.string	"Build cuda_13.0.r13.0/compiler.36424714_0"
        /*0030*/ 	.string	"-arch sm_100 -m 64 "



//--------------------- .note.nv.cuinfo           --------------------------
	.section	.note.nv.cuinfo,"",@"SHT_NOTE"
	.sectionflags	@"SHF_NOTE_NV_CUINFO"
        /*0018*/ 	.short	0x0002
        /*001a*/ 	.short	0x0064
        /*001c*/ 	.short	0x0082
	.zero		2


//--------------------- .nv.info                  --------------------------
	.section	.nv.info,"",@"SHT_CUDA_INFO"
	.align	4


	//----- nvinfo : EIATTR_REGCOUNT
	.align		4
        /*0000*/ 	.byte	0x04, 0x2f
        /*0002*/ 	.short	(.L_1 - .L_0)
	.align		4
.L_0:
        /*0004*/ 	.word	index@(_Z12spmv_csr_mulPKiPfPKfi)
        /*0008*/ 	.word	0x0000000c


	//----- nvinfo : EIATTR_FRAME_SIZE
	.align		4
.L_1:
        /*000c*/ 	.byte	0x04, 0x11
        /*000e*/ 	.short	(.L_3 - .L_2)
	.align		4
.L_2:
        /*0010*/ 	.word	index@(_Z12spmv_csr_mulPKiPfPKfi)
        /*0014*/ 	.word	0x00000000


	//----- nvinfo : EIATTR_REGCOUNT
	.align		4
.L_3:
        /*0018*/ 	.byte	0x04, 0x2f
        /*001a*/ 	.short	(.L_5 - .L_4)
	.align		4
.L_4:
        /*001c*/ 	.word	index@(_Z18vector_inizialiserPfi)
        /*0020*/ 	.word	0x00000008


	//----- nvinfo : EIATTR_FRAME_SIZE
	.align		4
.L_5:
        /*0024*/ 	.byte	0x04, 0x11
        /*0026*/ 	.short	(.L_7 - .L_6)
	.align		4
.L_6:
        /*0028*/ 	.word	index@(_Z18vector_inizialiserPfi)
        /*002c*/ 	.word	0x00000000


	//----- nvinfo : EIATTR_REGCOUNT
	.align		4
.L_7:
        /*0030*/ 	.byte	0x04, 0x2f
        /*0032*/ 	.short	(.L_9 - .L_8)
	.align		4
.L_8:
        /*0034*/ 	.word	index@(_Z12parallel_sumPfS_iii)
        /*0038*/ 	.word	0x0000000a


	//----- nvinfo : EIATTR_FRAME_SIZE
	.align		4
.L_9:
        /*003c*/ 	.byte	0x04, 0x11
        /*003e*/ 	.short	(.L_11 - .L_10)
	.align		4
.L_10:
        /*0040*/ 	.word	index@(_Z12parallel_sumPfS_iii)
        /*0044*/ 	.word	0x00000000


	//----- nvinfo : EIATTR_MIN_STACK_SIZE
	.align		4
.L_11:
        /*0048*/ 	.byte	0x04, 0x12
        /*004a*/ 	.short	(.L_13 - .L_12)
	.align		4
.L_12:
        /*004c*/ 	.word	index@(_Z12parallel_sumPfS_iii)
        /*0050*/ 	.word	0x00000000


	//----- nvinfo : EIATTR_MIN_STACK_SIZE
	.align		4
.L_13:
        /*0054*/ 	.byte	0x04, 0x12
        /*0056*/ 	.short	(.L_15 - .L_14)
	.align		4
.L_14:
        /*0058*/ 	.word	index@(_Z18vector_inizialiserPfi)
        /*005c*/ 	.word	0x00000000


	//----- nvinfo : EIATTR_MIN_STACK_SIZE
	.align		4
.L_15:
        /*0060*/ 	.byte	0x04, 0x12
        /*0062*/ 	.short	(.L_17 - .L_16)
	.align		4
.L_16:
        /*0064*/ 	.word	index@(_Z12spmv_csr_mulPKiPfPKfi)
        /*0068*/ 	.word	0x00000000
.L_17:


//--------------------- .nv.compat                --------------------------
	.section	.nv.compat,"",@"SHT_CUDA_COMPAT_INFO"
	.align	4
        /*0000*/ 	.byte	0x02, 0x09, 0x00, 0x00, 0x02, 0x02, 0x01, 0x00, 0x02, 0x05, 0x05, 0x00, 0x03, 0x07, 0x01, 0x01
        /*0010*/ 	.byte	0x02, 0x03, 0x00, 0x00, 0x02, 0x06, 0x01, 0x00, 0x04, 0x0b, 0x08, 0x00, 0x09, 0x00, 0x00, 0x00
        /*0020*/ 	.byte	0x00, 0x00, 0x00, 0x00


//--------------------- .nv.info._Z12parallel_sumPfS_iii --------------------------
	.section	.nv.info._Z12parallel_sumPfS_iii,"",@"SHT_CUDA_INFO"
	.sectionflags	@""
	.align	4


	//----- nvinfo : EIATTR_CUDA_API_VERSION
	.align		4
        /*0000*/ 	.byte	0x04, 0x37
        /*0002*/ 	.short	(.L_19 - .L_18)
.L_18:
        /*0004*/ 	.word	0x00000082


	//----- nvinfo : EIATTR_KPARAM_INFO
	.align		4
.L_19:
        /*0008*/ 	.byte	0x04, 0x17
        /*000a*/ 	.short	(.L_21 - .L_20)
.L_20:
        /*000c*/ 	.word	0x00000000
        /*0010*/ 	.short	0x0004
        /*0012*/ 	.short	0x0018
        /*0014*/ 	.byte	0x00, 0xf0, 0x11, 0x00


	//----- nvinfo : EIATTR_KPARAM_INFO
	.align		4
.L_21:
        /*0018*/ 	.byte	0x04, 0x17
        /*001a*/ 	.short	(.L_23 - .L_22)
.L_22:
        /*001c*/ 	.word	0x00000000
        /*0020*/ 	.short	0x0003
        /*0022*/ 	.short	0x0014
        /*0024*/ 	.byte	0x00, 0xf0, 0x11, 0x00


	//----- nvinfo : EIATTR_KPARAM_INFO
	.align		4
.L_23:
        /*0028*/ 	.byte	0x04, 0x17
        /*002a*/ 	.short	(.L_25 - .L_24)
.L_24:
        /*002c*/ 	.word	0x00000000
        /*0030*/ 	.short	0x0002
        /*0032*/ 	.short	0x0010
        /*0034*/ 	.byte	0x00, 0xf0, 0x11, 0x00


	//----- nvinfo : EIATTR_KPARAM_INFO
	.align		4
.L_25:
        /*0038*/ 	.byte	0x04, 0x17
        /*003a*/ 	.short	(.L_27 - .L_26)
.L_26:
        /*003c*/ 	.word	0x00000000
        /*0040*/ 	.short	0x0001
        /*0042*/ 	.short	0x0008
        /*0044*/ 	.byte	0x00, 0xf5, 0x21, 0x00


	//----- nvinfo : EIATTR_KPARAM_INFO
	.align		4
.L_27:
        /*0048*/ 	.byte	0x04, 0x17
        /*004a*/ 	.short	(.L_29 - .L_28)
.L_28:
        /*004c*/ 	.word	0x00000000
        /*0050*/ 	.short	0x0000
        /*0052*/ 	.short	0x0000
        /*0054*/ 	.byte	0x00, 0xf5, 0x21, 0x00


	//----- nvinfo : EIATTR_SPARSE_MMA_MASK
	.align		4
.L_29:
        /*0058*/ 	.byte	0x03, 0x50
        /*005a*/ 	.short	0x0000


	//----- nvinfo : EIATTR_MAXREG_COUNT
	.align		4
        /*005c*/ 	.byte	0x03, 0x1b
        /*005e*/ 	.short	0x00ff


	//----- nvinfo : EIATTR_NUM_BARRIERS
	.align		4
        /*0060*/ 	.byte	0x02, 0x4c
        /*0062*/ 	.byte	0x01
	.zero		1


	//----- nvinfo : EIATTR_MERCURY_ISA_VERSION
	.align		4
        /*0064*/ 	.byte	0x03, 0x5f
        /*0066*/ 	.short	0x0101


	//----- nvinfo : EIATTR_VRC_CTA_INIT_COUNT
	.align		4
        /*0068*/ 	.byte	0x02, 0x4a
	.zero		1
	.zero		1


	//----- nvinfo : EIATTR_EXIT_INSTR_OFFSETS
	.align		4
        /*006c*/ 	.byte	0x04, 0x1c
        /*006e*/ 	.short	(.L_31 - .L_30)


	//   ....[0]....
.L_30:
        /*0070*/ 	.word	0x00000070


	//   ....[1]....
        /*0074*/ 	.word	0x00000270


	//   ....[2]....
        /*0078*/ 	.word	0x00000320


	//----- nvinfo : EIATTR_CBANK_PARAM_SIZE
	.align		4
.L_31:
        /*007c*/ 	.byte	0x03, 0x19
        /*007e*/ 	.short	0x001c


	//----- nvinfo : EIATTR_PARAM_CBANK
	.align		4
        /*0080*/ 	.byte	0x04, 0x0a
        /*0082*/ 	.short	(.L_33 - .L_32)
	.align		4
.L_32:
        /*0084*/ 	.word	index@(.nv.constant0._Z12parallel_sumPfS_iii)
        /*0088*/ 	.short	0x0380
        /*008a*/ 	.short	0x001c


	//----- nvinfo : EIATTR_SW_WAR
	.align		4
.L_33:
        /*008c*/ 	.byte	0x04, 0x36
        /*008e*/ 	.short	(.L_35 - .L_34)
.L_34:
        /*0090*/ 	.word	0x00000008
.L_35:


//--------------------- .nv.info._Z18vector_inizialiserPfi --------------------------
	.section	.nv.info._Z18vector_inizialiserPfi,"",@"SHT_CUDA_INFO"
	.sectionflags	@""
	.align	4


	//----- nvinfo : EIATTR_CUDA_API_VERSION
	.align		4
        /*0000*/ 	.byte	0x04, 0x37
        /*0002*/ 	.short	(.L_37 - .L_36)
.L_36:
        /*0004*/ 	.word	0x00000082


	//----- nvinfo : EIATTR_KPARAM_INFO
	.align		4
.L_37:
        /*0008*/ 	.byte	0x04, 0x17
        /*000a*/ 	.short	(.L_39 - .L_38)
.L_38:
        /*000c*/ 	.word	0x00000000
        /*0010*/ 	.short	0x0001
        /*0012*/ 	.short	0x0008
        /*0014*/ 	.byte	0x00, 0xf0, 0x11, 0x00


	//----- nvinfo : EIATTR_KPARAM_INFO
	.align		4
.L_39:
        /*0018*/ 	.byte	0x04, 0x17
        /*001a*/ 	.short	(.L_41 - .L_40)
.L_40:
        /*001c*/ 	.word	0x00000000
        /*0020*/ 	.short	0x0000
        /*0022*/ 	.short	0x0000
        /*0024*/ 	.byte	0x00, 0xf5, 0x21, 0x00


	//----- nvinfo : EIATTR_SPARSE_MMA_MASK
	.align		4
.L_41:
        /*0028*/ 	.byte	0x03, 0x50
        /*002a*/ 	.short	0x0000


	//----- nvinfo : EIATTR_MAXREG_COUNT
	.align		4
        /*002c*/ 	.byte	0x03, 0x1b
        /*002e*/ 	.short	0x00ff


	//----- nvinfo : EIATTR_MERCURY_ISA_VERSION
	.align		4
        /*0030*/ 	.byte	0x03, 0x5f
        /*0032*/ 	.short	0x0101


	//----- nvinfo : EIATTR_VRC_CTA_INIT_COUNT
	.align		4
        /*0034*/ 	.byte	0x02, 0x4a
	.zero		1
	.zero		1


	//----- nvinfo : EIATTR_EXIT_INSTR_OFFSETS
	.align		4
        /*0038*/ 	.byte	0x04, 0x1c
        /*003a*/ 	.short	(.L_43 - .L_42)


	//   ....[0]....
.L_42:
        /*003c*/ 	.word	0x00000070


	//   ....[1]....
        /*0040*/ 	.word	0x000000c0


	//----- nvinfo : EIATTR_CBANK_PARAM_SIZE
	.align		4
.L_43:
        /*0044*/ 	.byte	0x03, 0x19
        /*0046*/ 	.short	0x000c


	//----- nvinfo : EIATTR_PARAM_CBANK
	.align		4
        /*0048*/ 	.byte	0x04, 0x0a
        /*004a*/ 	.short	(.L_45 - .L_44)
	.align		4
.L_44:
        /*004c*/ 	.word	index@(.nv.constant0._Z18vector_inizialiserPfi)
        /*0050*/ 	.short	0x0380
        /*0052*/ 	.short	0x000c


	//----- nvinfo : EIATTR_SW_WAR
	.align		4
.L_45:
        /*0054*/ 	.byte	0x04, 0x36
        /*0056*/ 	.short	(.L_47 - .L_46)
.L_46:
        /*0058*/ 	.word	0x00000008
.L_47:


//--------------------- .nv.info._Z12spmv_csr_mulPKiPfPKfi --------------------------
	.section	.nv.info._Z12spmv_csr_mulPKiPfPKfi,"",@"SHT_CUDA_INFO"
	.sectionflags	@""
	.align	4


	//----- nvinfo : EIATTR_CUDA_API_VERSION
	.align		4
        /*0000*/ 	.byte	0x04, 0x37
        /*0002*/ 	.short	(.L_49 - .L_48)
.L_48:
        /*0004*/ 	.word	0x00000082


	//----- nvinfo : EIATTR_KPARAM_INFO
	.align		4
.L_49:
        /*0008*/ 	.byte	0x04, 0x17
        /*000a*/ 	.short	(.L_51 - .L_50)
.L_50:
        /*000c*/ 	.word	0x00000000
        /*0010*/ 	.short	0x0003
        /*0012*/ 	.short	0x0018
        /*0014*/ 	.byte	0x00, 0xf0, 0x11, 0x00


	//----- nvinfo : EIATTR_KPARAM_INFO
	.align		4
.L_51:
        /*0018*/ 	.byte	0x04, 0x17
        /*001a*/ 	.short	(.L_53 - .L_52)
.L_52:
        /*001c*/ 	.word	0x00000000
        /*0020*/ 	.short	0x0002
        /*0022*/ 	.short	0x0010
        /*0024*/ 	.byte	0x00, 0xf5, 0x21, 0x00


	//----- nvinfo : EIATTR_KPARAM_INFO
	.align		4
.L_53:
        /*0028*/ 	.byte	0x04, 0x17
        /*002a*/ 	.short	(.L_55 - .L_54)
.L_54:
        /*002c*/ 	.word	0x00000000
        /*0030*/ 	.short	0x0001
        /*0032*/ 	.short	0x0008
        /*0034*/ 	.byte	0x00, 0xf5, 0x21, 0x00


	//----- nvinfo : EIATTR_KPARAM_INFO
	.align		4
.L_55:
        /*0038*/ 	.byte	0x04, 0x17
        /*003a*/ 	.short	(.L_57 - .L_56)
.L_56:
        /*003c*/ 	.word	0x00000000
        /*0040*/ 	.short	0x0000
        /*0042*/ 	.short	0x0000
        /*0044*/ 	.byte	0x00, 0xf5, 0x21, 0x00


	//----- nvinfo : EIATTR_SPARSE_MMA_MASK
	.align		4
.L_57:
        /*0048*/ 	.byte	0x03, 0x50
        /*004a*/ 	.short	0x0000


	//----- nvinfo : EIATTR_MAXREG_COUNT
	.align		4
        /*004c*/ 	.byte	0x03, 0x1b
        /*004e*/ 	.short	0x00ff


	//----- nvinfo : EIATTR_MERCURY_ISA_VERSION
	.align		4
        /*0050*/ 	.byte	0x03, 0x5f
        /*0052*/ 	.short	0x0101


	//----- nvinfo : EIATTR_VRC_CTA_INIT_COUNT
	.align		4
        /*0054*/ 	.byte	0x02, 0x4a
	.zero		1
	.zero		1


	//----- nvinfo : EIATTR_EXIT_INSTR_OFFSETS
	.align		4
        /*0058*/ 	.byte	0x04, 0x1c
        /*005a*/ 	.short	(.L_59 - .L_58)


	//   ....[0]....
.L_58:
        /*005c*/ 	.word	0x00000070


	//   ....[1]....
        /*0060*/ 	.word	0x00000140


	//----- nvinfo : EIATTR_CBANK_PARAM_SIZE
	.align		4
.L_59:
        /*0064*/ 	.byte	0x03, 0x19
        /*0066*/ 	.short	0x001c


	//----- nvinfo : EIATTR_PARAM_CBANK
	.align		4
        /*0068*/ 	.byte	0x04, 0x0a
        /*006a*/ 	.short	(.L_61 - .L_60)
	.align		4
.L_60:
        /*006c*/ 	.word	index@(.nv.constant0._Z12spmv_csr_mulPKiPfPKfi)
        /*0070*/ 	.short	0x0380
        /*0072*/ 	.short	0x001c


	//----- nvinfo : EIATTR_SW_WAR
	.align		4
.L_61:
        /*0074*/ 	.byte	0x04, 0x36
        /*0076*/ 	.short	(.L_63 - .L_62)
.L_62:
        /*0078*/ 	.word	0x00000008
.L_63:


//--------------------- .nv.callgraph             --------------------------
	.section	.nv.callgraph,"",@"SHT_CUDA_CALLGRAPH"
	.align	4
	.sectionentsize	8
	.align		4
        /*0000*/ 	.word	0x00000000
	.align		4
        /*0004*/ 	.word	0xffffffff
	.align		4
        /*0008*/ 	.word	0x00000000
	.align		4
        /*000c*/ 	.word	0xfffffffe
	.align		4
        /*0010*/ 	.word	0x00000000
	.align		4
        /*0014*/ 	.word	0xfffffffd
	.align		4
        /*0018*/ 	.word	0x00000000
	.align		4
        /*001c*/ 	.word	0xfffffffc


//--------------------- .text._Z12parallel_sumPfS_iii --------------------------
	.section	.text._Z12parallel_sumPfS_iii,"ax",@progbits
	.align	128
        .global         _Z12parallel_sumPfS_iii
        .type           _Z12parallel_sumPfS_iii,@function
        .size           _Z12parallel_sumPfS_iii,(.L_x_5 - _Z12parallel_sumPfS_iii)
        .other          _Z12parallel_sumPfS_iii,@"STO_CUDA_ENTRY STV_DEFAULT"
_Z12parallel_sumPfS_iii:
.text._Z12parallel_sumPfS_iii:
[----:B------:R-:W-:Y:S01]  /*0000*/  LDC R1, c[0x0][0x37c] ;  /* 0x0000df00ff017b82 */ /* 0x000fe20000000800 */
[----:B------:R-:W0:Y:S07]  /*0010*/  S2R R4, SR_TID.X ;  /* 0x0000000000047919 */ /* 0x000e2e0000002100 */
[----:B------:R-:W0:Y:S01]  /*0020*/  S2UR UR4, SR_CTAID.X ;  /* 0x00000000000479c3 */ /* 0x000e220000002500 */
[----:B------:R-:W1:Y:S07]  /*0030*/  LDCU UR6, c[0x0][0x390] ;  /* 0x00007200ff0677ac */ /* 0x000e6e0008000800 */
[----:B------:R-:W0:Y:S02]  /*0040*/  LDC R7, c[0x0][0x360] ;  /* 0x0000d800ff077b82 */ /* 0x000e240000000800 */
[----:B0-----:R-:W-:-:S05]  /*0050*/  IMAD R0, R7, UR4, R4 ;  /* 0x0000000407007c24 */ /* 0x001fca000f8e0204 */
[----:B-1----:R-:W-:-:S13]  /*0060*/  ISETP.GE.AND P0, PT, R0, UR6, PT ;  /* 0x0000000600007c0c */ /* 0x002fda000bf06270 */
[----:B------:R-:W-:Y:S05]  /*0070*/  @P0 EXIT ;  /* 0x000000000000094d */ /* 0x000fea0003800000 */
[----:B------:R-:W0:Y:S01]  /*0080*/  LDC.64 R2, c[0x0][0x380] ;  /* 0x0000e000ff027b82 */ /* 0x000e220000000a00 */
[----:B------:R-:W1:Y:S01]  /*0090*/  LDCU UR4, c[0x0][0x398] ;  /* 0x00007300ff0477ac */ /* 0x000e620008000800 */
[----:B------:R-:W2:Y:S01]  /*00a0*/  LDCU.64 UR8, c[0x0][0x358] ;  /* 0x00006b00ff0877ac */ /* 0x000ea20008000a00 */
[----:B-1----:R-:W-:-:S05]  /*00b0*/  IADD3 R5, PT, PT, R0, UR4, RZ ;  /* 0x0000000400057c10 */ /* 0x002fca000fffe0ff */
[----:B0-----:R-:W-:-:S06]  /*00c0*/  IMAD.WIDE R2, R5, 0x4, R2 ;  /* 0x0000000405027825 */ /* 0x001fcc00078e0202 */
[----:B--2---:R-:W2:Y:S01]  /*00d0*/  LDG.E R2, desc[UR8][R2.64] ;  /* 0x0000000802027981 */ /* 0x004ea2000c1e1900 */
[----:B------:R-:W0:Y:S01]  /*00e0*/  S2UR UR5, SR_CgaCtaId ;  /* 0x00000000000579c3 */ /* 0x000e220000008800 */
[----:B------:R-:W-:Y:S01]  /*00f0*/  UMOV UR4, 0x400 ;  /* 0x0000040000047882 */ /* 0x000fe20000000000 */
[----:B------:R-:W-:Y:S01]  /*0100*/  UISETP.GE.U32.AND UP0, UPT, UR6, 0x2, UPT ;  /* 0x000000020600788c */ /* 0x000fe2000bf06070 */
[----:B------:R-:W-:Y:S01]  /*0110*/  ISETP.NE.AND P1, PT, R4, RZ, PT ;  /* 0x000000ff0400720c */ /* 0x000fe20003f25270 */
[----:B0-----:R-:W-:-:S06]  /*0120*/  ULEA UR4, UR5, UR4, 0x18 ;  /* 0x0000000405047291 */ /* 0x001fcc000f8ec0ff */
[----:B------:R-:W-:-:S05]  /*0130*/  LEA R5, R4, UR4, 0x2 ;  /* 0x0000000404057c11 */ /* 0x000fca000f8e10ff */
[----:B--2---:R0:W-:Y:S01]  /*0140*/  STS [R5], R2 ;  /* 0x0000000205007388 */ /* 0x0041e20000000800 */
[----:B------:R-:W-:Y:S06]  /*0150*/  BAR.SYNC.DEFER_BLOCKING 0x0 ;  /* 0x0000000000007b1d */ /* 0x000fec0000010000 */
[----:B------:R-:W-:Y:S05]  /*0160*/  BRA.U !UP0, `(.L_x_0) ;  /* 0x0000000108407547 */ /* 0x000fea000b800000 */
[----:B------:R-:W1:Y:S01]  /*0170*/  LDCU UR7, c[0x0][0x390] ;  /* 0x00007200ff0777ac */ /* 0x000e620008000800 */
[----:B------:R-:W-:-:S05]  /*0180*/  UMOV UR5, 0x1 ;  /* 0x0000000100057882 */ /* 0x000fca0000000000 */
.L_x_1:
[----:B------:R-:W-:-:S04]  /*0190*/  USHF.L.U32 UR6, UR5, 0x1, URZ ;  /* 0x0000000105067899 */ /* 0x000fc800080006ff */
[----:B-1----:R-:W-:Y:S02]  /*01a0*/  UISETP.GE.U32.AND UP0, UPT, UR6, UR7, UPT ;  /* 0x000000070600728c */ /* 0x002fe4000bf06070 */
[----:B0-2---:R-:W-:-:S05]  /*01b0*/  IMAD R2, R4, UR6, RZ ;  /* 0x0000000604027c24 */ /* 0x005fca000f8e02ff */
[----:B------:R-:W-:-:S13]  /*01c0*/  ISETP.GE.U32.AND P0, PT, R2, R7, PT ;  /* 0x000000070200720c */ /* 0x000fda0003f06070 */
[C---:B------:R-:W-:Y:S01]  /*01d0*/  @!P0 IADD3 R0, PT, PT, R2.reuse, UR5, RZ ;  /* 0x0000000502008c10 */ /* 0x040fe2000fffe0ff */
[----:B------:R-:W-:Y:S01]  /*01e0*/  UMOV UR5, UR6 ;  /* 0x0000000600057c82 */ /* 0x000fe20008000000 */
[----:B------:R-:W-:Y:S02]  /*01f0*/  @!P0 LEA R2, R2, UR4, 0x2 ;  /* 0x0000000402028c11 */ /* 0x000fe4000f8e10ff */
[----:B------:R-:W-:-:S03]  /*0200*/  @!P0 LEA R0, R0, UR4, 0x2 ;  /* 0x0000000400008c11 */ /* 0x000fc6000f8e10ff */
[----:B------:R-:W-:Y:S04]  /*0210*/  @!P0 LDS R3, [R2] ;  /* 0x0000000002038984 */ /* 0x000fe80000000800 */
[----:B------:R-:W0:Y:S02]  /*0220*/  @!P0 LDS R0, [R0] ;  /* 0x0000000000008984 */ /* 0x000e240000000800 */
[----:B0-----:R-:W-:-:S05]  /*0230*/  @!P0 FADD R3, R0, R3 ;  /* 0x0000000300038221 */ /* 0x001fca0000000000 */
[----:B------:R2:W-:Y:S01]  /*0240*/  @!P0 STS [R2], R3 ;  /* 0x0000000302008388 */ /* 0x0005e20000000800 */
[----:B------:R-:W-:Y:S06]  /*0250*/  BAR.SYNC.DEFER_BLOCKING 0x0 ;  /* 0x0000000000007b1d */ /* 0x000fec0000010000 */
[----:B------:R-:W-:Y:S05]  /*0260*/  BRA.U !UP0, `(.L_x_1) ;  /* 0xfffffffd08c87547 */ /* 0x000fea000b83ffff */
.L_x_0:
[----:B------:R-:W-:Y:S05]  /*0270*/  @P1 EXIT ;  /* 0x000000000000194d */ /* 0x000fea0003800000 */
[----:B0-----:R-:W0:Y:S08]  /*0280*/  LDC R5, c[0x0][0x394] ;  /* 0x0000e500ff057b82 */ /* 0x001e300000000800 */
[----:B--2---:R-:W0:Y:S02]  /*0290*/  LDC.64 R2, c[0x0][0x388] ;  /* 0x0000e200ff027b82 */ /* 0x004e240000000a00 */
[----:B0-----:R-:W-:-:S05]  /*02a0*/  IMAD.WIDE R2, R5, 0x4, R2 ;  /* 0x0000000405027825 */ /* 0x001fca00078e0202 */
[----:B------:R-:W2:Y:S01]  /*02b0*/  LDG.E R5, desc[UR8][R2.64] ;  /* 0x0000000802057981 */ /* 0x000ea2000c1e1900 */
[----:B------:R-:W0:Y:S01]  /*02c0*/  S2UR UR5, SR_CgaCtaId ;  /* 0x00000000000579c3 */ /* 0x000e220000008800 */
[----:B------:R-:W-:Y:S02]  /*02d0*/  UMOV UR4, 0x400 ;  /* 0x0000040000047882 */ /* 0x000fe40000000000 */
[----:B0-----:R-:W-:-:S09]  /*02e0*/  ULEA UR4, UR5, UR4, 0x18 ;  /* 0x0000000405047291 */ /* 0x001fd2000f8ec0ff */
[----:B------:R-:W2:Y:S02]  /*02f0*/  LDS R0, [UR4] ;  /* 0x00000004ff007984 */ /* 0x000ea40008000800 */
[----:B--2---:R-:W-:-:S05]  /*0300*/  FADD R5, R0, R5 ;  /* 0x0000000500057221 */ /* 0x004fca0000000000 */
[----:B------:R-:W-:Y:S01]  /*0310*/  STG.E desc[UR8][R2.64], R5 ;  /* 0x0000000502007986 */ /* 0x000fe2000c101908 */
[----:B------:R-:W-:Y:S05]  /*0320*/  EXIT ;  /* 0x000000000000794d */ /* 0x000fea0003800000 */
.L_x_2:
[----:B------:R-:W-:-:S00]  /*0330*/  BRA `(.L_x_2) ;  /* 0xfffffffc00fc7947 */ /* 0x000fc0000383ffff */
[----:B------:R-:W-:-:S00]  /*0340*/  NOP ;  /* 0x0000000000007918 */ /* 0x000fc00000000000 */
        /* <DEDUP_REMOVED lines=11> */
.L_x_5:


//--------------------- .text._Z18vector_inizialiserPfi --------------------------
	.section	.text._Z18vector_inizialiserPfi,"ax",@progbits
	.align	128
        .global         _Z18vector_inizialiserPfi
        .type           _Z18vector_inizialiserPfi,@function
        .size           _Z18vector_inizialiserPfi,(.L_x_6 - _Z18vector_inizialiserPfi)
        .other          _Z18vector_inizialiserPfi,@"STO_CUDA_ENTRY STV_DEFAULT"
_Z18vector_inizialiserPfi:
.text._Z18vector_inizialiserPfi:
        /* <DEDUP_REMOVED lines=9> */
[----:B------:R-:W1:Y:S01]  /*0090*/  LDCU.64 UR4, c[0x0][0x358] ;  /* 0x00006b00ff0477ac */ /* 0x000e620008000a00 */
[----:B0-----:R-:W-:-:S05]  /*00a0*/  IMAD.WIDE R2, R5, 0x4, R2 ;  /* 0x0000000405027825 */ /* 0x001fca00078e0202 */
[----:B-1----:R-:W-:Y:S01]  /*00b0*/  STG.E desc[UR4][R2.64], RZ ;  /* 0x000000ff02007986 */ /* 0x002fe2000c101904 */
[----:B------:R-:W-:Y:S05]  /*00c0*/  EXIT ;  /* 0x000000000000794d */ /* 0x000fea0003800000 */
.L_x_3:
        /* <DEDUP_REMOVED lines=11> */
.L_x_6:


//--------------------- .text._Z12spmv_csr_mulPKiPfPKfi --------------------------
	.section	.text._Z12spmv_csr_mulPKiPfPKfi,"ax",@progbits
	.align	128
        .global         _Z12spmv_csr_mulPKiPfPKfi
        .type           _Z12spmv_csr_mulPKiPfPKfi,@function
        .size           _Z12spmv_csr_mulPKiPfPKfi,(.L_x_7 - _Z12spmv_csr_mulPKiPfPKfi)
        .other          _Z12spmv_csr_mulPKiPfPKfi,@"STO_CUDA_ENTRY STV_DEFAULT"
_Z12spmv_csr_mulPKiPfPKfi:
.text._Z12spmv_csr_mulPKiPfPKfi:
        /* <DEDUP_REMOVED lines=9> */
[----:B------:R-:W1:Y:S07]  /*0090*/  LDCU.64 UR4, c[0x0][0x358] ;  /* 0x00006b00ff0477ac */ /* 0x000e6e0008000a00 */
[----:B------:R-:W2:Y:S08]  /*00a0*/  LDC.64 R4, c[0x0][0x390] ;  /* 0x0000e400ff047b82 */ /* 0x000eb00000000a00 */
[----:B------:R-:W3:Y:S01]  /*00b0*/  LDC.64 R6, c[0x0][0x388] ;  /* 0x0000e200ff067b82 */ /* 0x000ee20000000a00 */
[----:B0-----:R-:W-:-:S06]  /*00c0*/  IMAD.WIDE R2, R9, 0x4, R2 ;  /* 0x0000000409027825 */ /* 0x001fcc00078e0202 */
[----:B-1----:R-:W2:Y:S01]  /*00d0*/  LDG.E R3, desc[UR4][R2.64] ;  /* 0x0000000402037981 */ /* 0x002ea2000c1e1900 */
[----:B---3--:R-:W-:-:S05]  /*00e0*/  IMAD.WIDE R6, R9, 0x4, R6 ;  /* 0x0000000409067825 */ /* 0x008fca00078e0206 */
[----:B------:R-:W3:Y:S01]  /*00f0*/  LDG.E R9, desc[UR4][R6.64] ;  /* 0x0000000406097981 */ /* 0x000ee2000c1e1900 */
[----:B--2---:R-:W-:-:S06]  /*0100*/  IMAD.WIDE R4, R3, 0x4, R4 ;  /* 0x0000000403047825 */ /* 0x004fcc00078e0204 */
[----:B------:R-:W3:Y:S02]  /*0110*/  LDG.E R4, desc[UR4][R4.64] ;  /* 0x0000000404047981 */ /* 0x000ee4000c1e1900 */
[----:B---3--:R-:W-:-:S05]  /*0120*/  FMUL R9, R4, R9 ;  /* 0x0000000904097220 */ /* 0x008fca0000400000 */
[----:B------:R-:W-:Y:S01]  /*0130*/  STG.E desc[UR4][R6.64], R9 ;  /* 0x0000000906007986 */ /* 0x000fe2000c101904 */
[----:B------:R-:W-:Y:S05]  /*0140*/  EXIT ;  /* 0x000000000000794d */ /* 0x000fea0003800000 */
.L_x_4:
        /* <DEDUP_REMOVED lines=11> */
.L_x_7:


//--------------------- .nv.shared._Z12parallel_sumPfS_iii --------------------------
	.section	.nv.shared._Z12parallel_sumPfS_iii,"aw",@nobits
	.sectionflags	@""
	.align	4
.nv.shared._Z12parallel_sumPfS_iii:
	.zero		17408


//--------------------- .nv.shared.reserved.0     --------------------------
	.section	.nv.shared.reserved.0,"aw",@nobits
	.weak		__nv_reservedSMEM_offset_0_alias
	.size		__nv_reservedSMEM_offset_0_alias, 0, 64
	.other		__nv_reservedSMEM_offset_0_alias,@"STO_CUDA_RESERVED_SHARED STV_DEFAULT"
__nv_reservedSMEM_offset_0_alias:
	.zero		0
	.zero		64


//--------------------- .nv.constant0._Z12parallel_sumPfS_iii --------------------------
	.section	.nv.constant0._Z12parallel_sumPfS_iii,"a",@progbits
	.sectionflags	@""
	.align	4
.nv.constant0._Z12parallel_sumPfS_iii:
	.zero		924


//--------------------- .nv.constant0._Z18vector_inizialiserPfi --------------------------
	.section	.nv.constant0._Z18vector_inizialiserPfi,"a",@progbits
	.sectionflags	@""
	.align	4
.nv.constant0._Z18vector_inizialiserPfi:
	.zero		908


//--------------------- .nv.constant0._Z12spmv_csr_mulPKiPfPKfi --------------------------
	.section	.nv.constant0._Z12spmv_csr_mulPKiPfPKfi,"a",@progbits
	.sectionflags	@""
	.align	4
.nv.constant0._Z12spmv_csr_mulPKiPfPKfi:
	.zero		924


//--------------------- SYMBOLS --------------------------

	.type		.nv.reservedSmem.offset0,@object
	.size		.nv.reservedSmem.offset0,0x4
	.type		.nv.reservedSmem.cap,@object
	.size		.nv.reservedSmem.cap,0x4
